//
// Generated by NVIDIA NVVM Compiler
//
// Compiler Build ID: CL-36424714
// Cuda compilation tools, release 13.0, V13.0.88
// Based on NVVM 20.0.0
//

.version 9.0
.target sm_100
.address_size 64

	// .globl	_Z23ConvLayerForward_KerneliiiPfS_S_

.visible .entry _Z23ConvLayerForward_KerneliiiPfS_S_(
	.param .u32 _Z23ConvLayerForward_KerneliiiPfS_S__param_0,
	.param .u32 _Z23ConvLayerForward_KerneliiiPfS_S__param_1,
	.param .u32 _Z23ConvLayerForward_KerneliiiPfS_S__param_2,
	.param .u64 .ptr .align 1 _Z23ConvLayerForward_KerneliiiPfS_S__param_3,
	.param .u64 .ptr .align 1 _Z23ConvLayerForward_KerneliiiPfS_S__param_4,
	.param .u64 .ptr .align 1 _Z23ConvLayerForward_KerneliiiPfS_S__param_5
)
{
	.reg .pred 	%p<14>;
	.reg .b32 	%r<70>;
	.reg .b32 	%f<123>;
	.reg .b64 	%rd<28>;

	ld.param.u32 	%r34, [_Z23ConvLayerForward_KerneliiiPfS_S__param_0];
	ld.param.u32 	%r35, [_Z23ConvLayerForward_KerneliiiPfS_S__param_1];
	ld.param.u32 	%r36, [_Z23ConvLayerForward_KerneliiiPfS_S__param_2];
	ld.param.u64 	%rd8, [_Z23ConvLayerForward_KerneliiiPfS_S__param_3];
	ld.param.u64 	%rd9, [_Z23ConvLayerForward_KerneliiiPfS_S__param_4];
	cvta.to.global.u64 	%rd1, %rd9;
	cvta.to.global.u64 	%rd2, %rd8;
	mov.u32 	%r1, %ctaid.x;
	mov.u32 	%r2, %ctaid.z;
	div.u32 	%r37, %r2, %r35;
	mov.u32 	%r3, %tid.y;
	add.s32 	%r4, %r37, %r3;
	mul.lo.s32 	%r38, %r37, %r35;
	sub.s32 	%r39, %r2, %r38;
	mov.u32 	%r5, %tid.x;
	add.s32 	%r6, %r39, %r5;
	setp.lt.s32 	%p1, %r34, 1;
	mov.f32 	%f121, 0f00000000;
	@%p1 bra 	$L__BB0_19;
	setp.lt.s32 	%p2, %r36, 1;
	@%p2 bra 	$L__BB0_19;
	and.b32  	%r7, %r36, 15;
	and.b32  	%r8, %r36, 7;
	and.b32  	%r9, %r36, 2147483632;
	and.b32  	%r10, %r36, 3;
	neg.s32 	%r11, %r9;
	add.s64 	%rd3, %rd2, 32;
	add.s32 	%r12, %r5, %r2;
	add.s64 	%rd4, %rd1, 32;
	mov.b32 	%r62, 0;
	mov.f32 	%f121, 0f00000000;
$L__BB0_3:
	mad.lo.s32 	%r42, %r34, %r1, %r62;
	mul.lo.s32 	%r43, %r42, %r35;
	add.s32 	%r14, %r4, %r43;
	mov.u32 	%r44, %ctaid.y;
	mad.lo.s32 	%r45, %r34, %r44, %r62;
	mul.lo.s32 	%r15, %r45, %r36;
	add.s32 	%r16, %r3, %r43;
	mov.b32 	%r63, 0;
$L__BB0_4:
	setp.lt.u32 	%p3, %r36, 16;
	add.s32 	%r47, %r63, %r14;
	mad.lo.s32 	%r18, %r47, %r35, %r6;
	add.s32 	%r48, %r15, %r63;
	mul.lo.s32 	%r19, %r48, %r36;
	mov.b32 	%r68, 0;
	@%p3 bra 	$L__BB0_7;
	add.s32 	%r49, %r16, %r63;
	mad.lo.s32 	%r65, %r35, %r49, %r12;
	mov.u32 	%r64, %r19;
	mov.u32 	%r66, %r11;
$L__BB0_6:
	.pragma "nounroll";
	mul.wide.s32 	%rd10, %r65, 4;
	add.s64 	%rd11, %rd3, %rd10;
	mul.wide.s32 	%rd12, %r64, 4;
	add.s64 	%rd13, %rd4, %rd12;
	ld.global.f32 	%f22, [%rd11+-32];
	ld.global.f32 	%f23, [%rd13+-32];
	fma.rn.f32 	%f24, %f22, %f23, %f121;
	ld.global.f32 	%f25, [%rd11+-28];
	ld.global.f32 	%f26, [%rd13+-28];
	fma.rn.f32 	%f27, %f25, %f26, %f24;
	ld.global.f32 	%f28, [%rd11+-24];
	ld.global.f32 	%f29, [%rd13+-24];
	fma.rn.f32 	%f30, %f28, %f29, %f27;
	ld.global.f32 	%f31, [%rd11+-20];
	ld.global.f32 	%f32, [%rd13+-20];
	fma.rn.f32 	%f33, %f31, %f32, %f30;
	ld.global.f32 	%f34, [%rd11+-16];
	ld.global.f32 	%f35, [%rd13+-16];
	fma.rn.f32 	%f36, %f34, %f35, %f33;
	ld.global.f32 	%f37, [%rd11+-12];
	ld.global.f32 	%f38, [%rd13+-12];
	fma.rn.f32 	%f39, %f37, %f38, %f36;
	ld.global.f32 	%f40, [%rd11+-8];
	ld.global.f32 	%f41, [%rd13+-8];
	fma.rn.f32 	%f42, %f40, %f41, %f39;
	ld.global.f32 	%f43, [%rd11+-4];
	ld.global.f32 	%f44, [%rd13+-4];
	fma.rn.f32 	%f45, %f43, %f44, %f42;
	ld.global.f32 	%f46, [%rd11];
	ld.global.f32 	%f47, [%rd13];
	fma.rn.f32 	%f48, %f46, %f47, %f45;
	ld.global.f32 	%f49, [%rd11+4];
	ld.global.f32 	%f50, [%rd13+4];
	fma.rn.f32 	%f51, %f49, %f50, %f48;
	ld.global.f32 	%f52, [%rd11+8];
	ld.global.f32 	%f53, [%rd13+8];
	fma.rn.f32 	%f54, %f52, %f53, %f51;
	ld.global.f32 	%f55, [%rd11+12];
	ld.global.f32 	%f56, [%rd13+12];
	fma.rn.f32 	%f57, %f55, %f56, %f54;
	ld.global.f32 	%f58, [%rd11+16];
	ld.global.f32 	%f59, [%rd13+16];
	fma.rn.f32 	%f60, %f58, %f59, %f57;
	ld.global.f32 	%f61, [%rd11+20];
	ld.global.f32 	%f62, [%rd13+20];
	fma.rn.f32 	%f63, %f61, %f62, %f60;
	ld.global.f32 	%f64, [%rd11+24];
	ld.global.f32 	%f65, [%rd13+24];
	fma.rn.f32 	%f66, %f64, %f65, %f63;
	ld.global.f32 	%f67, [%rd11+28];
	ld.global.f32 	%f68, [%rd13+28];
	fma.rn.f32 	%f121, %f67, %f68, %f66;
	add.s32 	%r66, %r66, 16;
	add.s32 	%r65, %r65, 16;
	add.s32 	%r64, %r64, 16;
	setp.ne.s32 	%p4, %r66, 0;
	mov.u32 	%r68, %r9;
	@%p4 bra 	$L__BB0_6;
$L__BB0_7:
	setp.eq.s32 	%p5, %r7, 0;
	@%p5 bra 	$L__BB0_17;
	add.s32 	%r50, %r7, -1;
	setp.lt.u32 	%p6, %r50, 7;
	@%p6 bra 	$L__BB0_10;
	add.s32 	%r51, %r18, %r68;
	mul.wide.s32 	%rd14, %r51, 4;
	add.s64 	%rd15, %rd2, %rd14;
	ld.global.f32 	%f70, [%rd15];
	add.s32 	%r52, %r68, %r19;
	mul.wide.s32 	%rd16, %r52, 4;
	add.s64 	%rd17, %rd1, %rd16;
	ld.global.f32 	%f71, [%rd17];
	fma.rn.f32 	%f72, %f70, %f71, %f121;
	ld.global.f32 	%f73, [%rd15+4];
	ld.global.f32 	%f74, [%rd17+4];
	fma.rn.f32 	%f75, %f73, %f74, %f72;
	ld.global.f32 	%f76, [%rd15+8];
	ld.global.f32 	%f77, [%rd17+8];
	fma.rn.f32 	%f78, %f76, %f77, %f75;
	ld.global.f32 	%f79, [%rd15+12];
	ld.global.f32 	%f80, [%rd17+12];
	fma.rn.f32 	%f81, %f79, %f80, %f78;
	ld.global.f32 	%f82, [%rd15+16];
	ld.global.f32 	%f83, [%rd17+16];
	fma.rn.f32 	%f84, %f82, %f83, %f81;
	ld.global.f32 	%f85, [%rd15+20];
	ld.global.f32 	%f86, [%rd17+20];
	fma.rn.f32 	%f87, %f85, %f86, %f84;
	ld.global.f32 	%f88, [%rd15+24];
	ld.global.f32 	%f89, [%rd17+24];
	fma.rn.f32 	%f90, %f88, %f89, %f87;
	ld.global.f32 	%f91, [%rd15+28];
	ld.global.f32 	%f92, [%rd17+28];
	fma.rn.f32 	%f121, %f91, %f92, %f90;
	add.s32 	%r68, %r68, 8;
$L__BB0_10:
	setp.eq.s32 	%p7, %r8, 0;
	@%p7 bra 	$L__BB0_17;
	add.s32 	%r53, %r8, -1;
	setp.lt.u32 	%p8, %r53, 3;
	@%p8 bra 	$L__BB0_13;
	add.s32 	%r54, %r18, %r68;
	mul.wide.s32 	%rd18, %r54, 4;
	add.s64 	%rd19, %rd2, %rd18;
	ld.global.f32 	%f94, [%rd19];
	add.s32 	%r55, %r68, %r19;
	mul.wide.s32 	%rd20, %r55, 4;
	add.s64 	%rd21, %rd1, %rd20;
	ld.global.f32 	%f95, [%rd21];
	fma.rn.f32 	%f96, %f94, %f95, %f121;
	ld.global.f32 	%f97, [%rd19+4];
	ld.global.f32 	%f98, [%rd21+4];
	fma.rn.f32 	%f99, %f97, %f98, %f96;
	ld.global.f32 	%f100, [%rd19+8];
	ld.global.f32 	%f101, [%rd21+8];
	fma.rn.f32 	%f102, %f100, %f101, %f99;
	ld.global.f32 	%f103, [%rd19+12];
	ld.global.f32 	%f104, [%rd21+12];
	fma.rn.f32 	%f121, %f103, %f104, %f102;
	add.s32 	%r68, %r68, 4;
$L__BB0_13:
	setp.eq.s32 	%p9, %r10, 0;
	@%p9 bra 	$L__BB0_17;
	setp.eq.s32 	%p10, %r10, 1;
	add.s32 	%r56, %r18, %r68;
	mul.wide.s32 	%rd22, %r56, 4;
	add.s64 	%rd5, %rd2, %rd22;
	ld.global.f32 	%f105, [%rd5];
	add.s32 	%r57, %r68, %r19;
	mul.wide.s32 	%rd23, %r57, 4;
	add.s64 	%rd6, %rd1, %rd23;
	ld.global.f32 	%f106, [%rd6];
	fma.rn.f32 	%f121, %f105, %f106, %f121;
	@%p10 bra 	$L__BB0_17;
	setp.eq.s32 	%p11, %r10, 2;
	ld.global.f32 	%f107, [%rd5+4];
	ld.global.f32 	%f108, [%rd6+4];
	fma.rn.f32 	%f121, %f107, %f108, %f121;
	@%p11 bra 	$L__BB0_17;
	ld.global.f32 	%f109, [%rd5+8];
	ld.global.f32 	%f110, [%rd6+8];
	fma.rn.f32 	%f121, %f109, %f110, %f121;
$L__BB0_17:
	add.s32 	%r63, %r63, 1;
	setp.ne.s32 	%p12, %r63, %r36;
	@%p12 bra 	$L__BB0_4;
	add.s32 	%r62, %r62, 1;
	setp.ne.s32 	%p13, %r62, %r34;
	@%p13 bra 	$L__BB0_3;
$L__BB0_19:
	ld.param.u64 	%rd27, [_Z23ConvLayerForward_KerneliiiPfS_S__param_5];
	cvta.to.global.u64 	%rd24, %rd27;
	mov.u32 	%r58, %ctaid.y;
	mad.lo.s32 	%r59, %r35, %r1, %r58;
	mad.lo.s32 	%r60, %r59, %r35, %r4;
	mad.lo.s32 	%r61, %r60, %r35, %r6;
	mul.wide.s32 	%rd25, %r61, 4;
	add.s64 	%rd26, %rd24, %rd25;
	st.global.f32 	[%rd26], %f121;
	ret;

}


// ===== COMPILED SASS (sm_100) =====

	.target	sm_100

	.elftype	@"ET_EXEC"


//--------------------- .note.nv.tkinfo           --------------------------
	.section	.note.nv.tkinfo,"",@"SHT_NOTE"
	.sectionflags	@"SHF_NOTE_NV_TKINFO"
	.tkinfo
        /*0018*/ 	.word	0x00000002
        /*0030*/ 	.string	""
        /*0030*/ 	.string	"ptxas"
        /*0030*/ 	.string	"Cuda compilation tools, release 13.0, V13.0.88"
        /*0030*/ 	.string	"Build cuda_13.0.r13.0/compiler.36424714_0"
        /*0030*/ 	.string	"-arch sm_100 -m 64 "



//--------------------- .note.nv.cuinfo           --------------------------
	.section	.note.nv.cuinfo,"",@"SHT_NOTE"
	.sectionflags	@"SHF_NOTE_NV_CUINFO"
        /*0018*/ 	.short	0x0002
        /*001a*/ 	.short	0x0064
        /*001c*/ 	.short	0x0082
	.zero		2


//--------------------- .nv.info                  --------------------------
	.section	.nv.info,"",@"SHT_CUDA_INFO"
	.align	4


	//----- nvinfo : EIATTR_REGCOUNT
	.align		4
        /*0000*/ 	.byte	0x04, 0x2f
        /*0002*/ 	.short	(.L_1 - .L_0)
	.align		4
.L_0:
        /*0004*/ 	.word	index@(_Z23ConvLayerForward_KerneliiiPfS_S_)
        /*0008*/ 	.word	0x00000020


	//----- nvinfo : EIATTR_FRAME_SIZE
	.align		4
.L_1:
        /*000c*/ 	.byte	0x04, 0x11
        /*000e*/ 	.short	(.L_3 - .L_2)
	.align		4
.L_2:
        /*0010*/ 	.word	index@(_Z23ConvLayerForward_KerneliiiPfS_S_)
        /*0014*/ 	.word	0x00000000


	//----- nvinfo : EIATTR_MIN_STACK_SIZE
	.align		4
.L_3:
        /*0018*/ 	.byte	0x04, 0x12
        /*001a*/ 	.short	(.L_5 - .L_4)
	.align		4
.L_4:
        /*001c*/ 	.word	index@(_Z23ConvLayerForward_KerneliiiPfS_S_)
        /*0020*/ 	.word	0x00000000
.L_5:


//--------------------- .nv.compat                --------------------------
	.section	.nv.compat,"",@"SHT_CUDA_COMPAT_INFO"
	.align	4
        /*0000*/ 	.byte	0x02, 0x09, 0x00, 0x00, 0x02, 0x02, 0x01, 0x00, 0x02, 0x05, 0x05, 0x00, 0x03, 0x07, 0x01, 0x01
        /*0010*/ 	.byte	0x02, 0x03, 0x00, 0x00, 0x02, 0x06, 0x01, 0x00, 0x04, 0x0b, 0x08, 0x00, 0x09, 0x00, 0x00, 0x00
        /*0020*/ 	.byte	0x00, 0x00, 0x00, 0x00


//--------------------- .nv.info._Z23ConvLayerForward_KerneliiiPfS_S_ --------------------------
	.section	.nv.info._Z23ConvLayerForward_KerneliiiPfS_S_,"",@"SHT_CUDA_INFO"
	.sectionflags	@""
	.align	4


	//----- nvinfo : EIATTR_CUDA_API_VERSION
	.align		4
        /*0000*/ 	.byte	0x04, 0x37
        /*0002*/ 	.short	(.L_7 - .L_6)
.L_6:
        /*0004*/ 	.word	0x00000082


	//----- nvinfo : EIATTR_KPARAM_INFO
	.align		4
.L_7:
        /*0008*/ 	.byte	0x04, 0x17
        /*000a*/ 	.short	(.L_9 - .L_8)
.L_8:
        /*000c*/ 	.word	0x00000000
        /*0010*/ 	.short	0x0005
        /*0012*/ 	.short	0x0020
        /*0014*/ 	.byte	0x00, 0xf5, 0x21, 0x00


	//----- nvinfo : EIATTR_KPARAM_INFO
	.align		4
.L_9:
        /*0018*/ 	.byte	0x04, 0x17
        /*001a*/ 	.short	(.L_11 - .L_10)
.L_10:
        /*001c*/ 	.word	0x00000000
        /*0020*/ 	.short	0x0004
        /*0022*/ 	.short	0x0018
        /*0024*/ 	.byte	0x00, 0xf5, 0x21, 0x00


	//----- nvinfo : EIATTR_KPARAM_INFO
	.align		4
.L_11:
        /*0028*/ 	.byte	0x04, 0x17
        /*002a*/ 	.short	(.L_13 - .L_12)
.L_12:
        /*002c*/ 	.word	0x00000000
        /*0030*/ 	.short	0x0003
        /*0032*/ 	.short	0x0010
        /*0034*/ 	.byte	0x00, 0xf5, 0x21, 0x00


	//----- nvinfo : EIATTR_KPARAM_INFO
	.align		4
.L_13:
        /*0038*/ 	.byte	0x04, 0x17
        /*003a*/ 	.short	(.L_15 - .L_14)
.L_14:
        /*003c*/ 	.word	0x00000000
        /*0040*/ 	.short	0x0002
        /*0042*/ 	.short	0x0008
        /*0044*/ 	.byte	0x00, 0xf0, 0x11, 0x00


	//----- nvinfo : EIATTR_KPARAM_INFO
	.align		4
.L_15:
        /*0048*/ 	.byte	0x04, 0x17
        /*004a*/ 	.short	(.L_17 - .L_16)
.L_16:
        /*004c*/ 	.word	0x00000000
        /*0050*/ 	.short	0x0001
        /*0052*/ 	.short	0x0004
        /*0054*/ 	.byte	0x00, 0xf0, 0x11, 0x00


	//----- nvinfo : EIATTR_KPARAM_INFO
	.align		4
.L_17:
        /*0058*/ 	.byte	0x04, 0x17
        /*005a*/ 	.short	(.L_19 - .L_18)
.L_18:
        /*005c*/ 	.word	0x00000000
        /*0060*/ 	.short	0x0000
        /*0062*/ 	.short	0x0000
        /*0064*/ 	.byte	0x00, 0xf0, 0x11, 0x00


	//----- nvinfo : EIATTR_SPARSE_MMA_MASK
	.align		4
.L_19:
        /*0068*/ 	.byte	0x03, 0x50
        /*006a*/ 	.short	0x0000


	//----- nvinfo : EIATTR_MAXREG_COUNT
	.align		4
        /*006c*/ 	.byte	0x03, 0x1b
        /*006e*/ 	.short	0x00ff


	//----- nvinfo : EIATTR_MERCURY_ISA_VERSION
	.align		4
        /*0070*/ 	.byte	0x03, 0x5f
        /*0072*/ 	.short	0x0101


	//----- nvinfo : EIATTR_VRC_CTA_INIT_COUNT
	.align		4
        /*0074*/ 	.byte	0x02, 0x4a
	.zero		1
	.zero		1


	//----- nvinfo : EIATTR_EXIT_INSTR_OFFSETS
	.align		4
        /*0078*/ 	.byte	0x04, 0x1c
        /*007a*/ 	.short	(.L_21 - .L_20)


	//   ....[0]....
.L_20:
        /*007c*/ 	.word	0x00000df0


	//----- nvinfo : EIATTR_CBANK_PARAM_SIZE
	.align		4
.L_21:
        /*0080*/ 	.byte	0x03, 0x19
        /*0082*/ 	.short	0x0028


	//----- nvinfo : EIATTR_PARAM_CBANK
	.align		4
        /*0084*/ 	.byte	0x04, 0x0a
        /*0086*/ 	.short	(.L_23 - .L_22)
	.align		4
.L_22:
        /*0088*/ 	.word	index@(.nv.constant0._Z23ConvLayerForward_KerneliiiPfS_S_)
        /*008c*/ 	.short	0x0380
        /*008e*/ 	.short	0x0028


	//----- nvinfo : EIATTR_SW_WAR
	.align		4
.L_23:
        /*0090*/ 	.byte	0x04, 0x36
        /*0092*/ 	.short	(.L_25 - .L_24)
.L_24:
        /*0094*/ 	.word	0x00000008
.L_25:


//--------------------- .nv.callgraph             --------------------------
	.section	.nv.callgraph,"",@"SHT_CUDA_CALLGRAPH"
	.align	4
	.sectionentsize	8
	.align		4
        /*0000*/ 	.word	0x00000000
	.align		4
        /*0004*/ 	.word	0xffffffff
	.align		4
        /*0008*/ 	.word	0x00000000
	.align		4
        /*000c*/ 	.word	0xfffffffe
	.align		4
        /*0010*/ 	.word	0x00000000
	.align		4
        /*0014*/ 	.word	0xfffffffd
	.align		4
        /*0018*/ 	.word	0x00000000
	.align		4
        /*001c*/ 	.word	0xfffffffc


//--------------------- .text._Z23ConvLayerForward_KerneliiiPfS_S_ --------------------------
	.section	.text._Z23ConvLayerForward_KerneliiiPfS_S_,"ax",@progbits
	.align	128
        .global         _Z23ConvLayerForward_KerneliiiPfS_S_
        .type           _Z23ConvLayerForward_KerneliiiPfS_S_,@function
        .size           _Z23ConvLayerForward_KerneliiiPfS_S_,(.L_x_9 - _Z23ConvLayerForward_KerneliiiPfS_S_)
        .other          _Z23ConvLayerForward_KerneliiiPfS_S_,@"STO_CUDA_ENTRY STV_DEFAULT"
_Z23ConvLayerForward_KerneliiiPfS_S_:
.text._Z23ConvLayerForward_KerneliiiPfS_S_:
[----:B------:R-:W-:Y:S01]  /*0000*/  LDC R1, c[0x0][0x37c] ;  /* 0x0000df00ff017b82 */ /* 0x000fe20000000800 */
[----:B------:R-:W0:Y:S07]  /*0010*/  LDCU.64 UR20, c[0x0][0x380] ;  /* 0x00007000ff1477ac */ /* 0x000e2e0008000a00 */
[----:B------:R-:W1:Y:S01]  /*0020*/  S2UR UR18, SR_CTAID.Z ;  /* 0x00000000001279c3 */ /* 0x000e620000002700 */
[----:B------:R-:W2:Y:S01]  /*0030*/  S2R R5, SR_TID.X ;  /* 0x0000000000057919 */ /* 0x000ea20000002100 */
[----:B------:R-:W-:Y:S01]  /*0040*/  HFMA2 R12, -RZ, RZ, 0, 0 ;  /* 0x00000000ff0c7431 */ /* 0x000fe200000001ff */
[----:B------:R-:W3:Y:S05]  /*0050*/  LDCU.64 UR16, c[0x0][0x358] ;  /* 0x00006b00ff1077ac */ /* 0x000eea0008000a00 */
[----:B------:R-:W4:Y:S01]  /*0060*/  S2UR UR7, SR_CTAID.X ;  /* 0x00000000000779c3 */ /* 0x000f220000002500 */
[----:B0-----:R-:W0:Y:S01]  /*0070*/  I2F.U32.RP R0, UR21 ;  /* 0x0000001500007d06 */ /* 0x001e220008209000 */
[----:B------:R-:W-:-:S07]  /*0080*/  UISETP.NE.U32.AND UP2, UPT, UR21, URZ, UPT ;  /* 0x000000ff1500728c */ /* 0x000fce000bf45070 */
[----:B0-----:R-:W0:Y:S02]  /*0090*/  MUFU.RCP R0, R0 ;  /* 0x0000000000007308 */ /* 0x001e240000001000 */
[----:B0-----:R-:W-:Y:S02]  /*00a0*/  IADD3 R2, PT, PT, R0, 0xffffffe, RZ ;  /* 0x0ffffffe00027810 */ /* 0x001fe40007ffe0ff */
[----:B------:R-:W0:Y:S04]  /*00b0*/  S2R R0, SR_TID.Y ;  /* 0x0000000000007919 */ /* 0x000e280000002200 */
[----:B------:R-:W5:Y:S02]  /*00c0*/  F2I.FTZ.U32.TRUNC.NTZ R2, R2 ;  /* 0x0000000200027305 */ /* 0x000f64000021f000 */
[----:B-----5:R-:W-:-:S13]  /*00d0*/  R2UR UR5, R2 ;  /* 0x00000000020572ca */ /* 0x020fda00000e0000 */
[----:B------:R-:W-:-:S04]  /*00e0*/  UIMAD UR4, UR5, UR21, URZ ;  /* 0x00000015050472a4 */ /* 0x000fc8000f8e02ff */
[----:B------:R-:W-:-:S03]  /*00f0*/  UIADD3 UR6, UPT, UPT, -UR4, URZ, URZ ;  /* 0x000000ff04067290 */ /* 0x000fc6000fffe1ff */
[----:B------:R-:W-:Y:S02]  /*0100*/  UMOV UR4, URZ ;  /* 0x000000ff00047c82 */ /* 0x000fe40008000000 */
[----:B------:R-:W-:-:S04]  /*0110*/  UIMAD.WIDE.U32 UR4, UR5, UR6, UR4 ;  /* 0x00000006050472a5 */ /* 0x000fc8000f8e0004 */
[----:B-1----:R-:W-:Y:S02]  /*0120*/  UIMAD.WIDE.U32 UR4, UR5, UR18, URZ ;  /* 0x00000012050472a5 */ /* 0x002fe4000f8e00ff */
[----:B------:R-:W1:Y:S02]  /*0130*/  LDCU UR6, c[0x0][0x388] ;  /* 0x00007100ff0677ac */ /* 0x000e640008000800 */
[----:B------:R-:W-:-:S04]  /*0140*/  UIADD3 UR4, UPT, UPT, -UR5, URZ, URZ ;  /* 0x000000ff05047290 */ /* 0x000fc8000fffe1ff */
[----:B------:R-:W-:-:S04]  /*0150*/  UIMAD UR4, UR21, UR4, UR18 ;  /* 0x00000004150472a4 */ /* 0x000fc8000f8e0212 */
[----:B------:R-:W-:-:S11]  /*0160*/  UISETP.GE.U32.AND UP0, UPT, UR4, UR21, UPT ;  /* 0x000000150400728c */ /* 0x000fd6000bf06070 */
[----:B------:R-:W-:Y:S02]  /*0170*/  @UP0 UIADD3 UR4, UPT, UPT, UR4, -UR21, URZ ;  /* 0x8000001504040290 */ /* 0x000fe4000fffe0ff */
[----:B------:R-:W-:Y:S02]  /*0180*/  @UP0 UIADD3 UR5, UPT, UPT, UR5, 0x1, URZ ;  /* 0x0000000105050890 */ /* 0x000fe4000fffe0ff */
[----:B------:R-:W-:Y:S02]  /*0190*/  UISETP.GE.U32.AND UP1, UPT, UR4, UR21, UPT ;  /* 0x000000150400728c */ /* 0x000fe4000bf26070 */
[----:B-1----:R-:W-:-:S04]  /*01a0*/  UISETP.GE.AND UP0, UPT, UR6, 0x1, UPT ;  /* 0x000000010600788c */ /* 0x002fc8000bf06270 */
[----:B------:R-:W-:-:S05]  /*01b0*/  UISETP.LT.OR UP0, UPT, UR20, 0x1, !UP0 ;  /* 0x000000011400788c */ /* 0x000fca000c701670 */
[----:B------:R-:W-:Y:S02]  /*01c0*/  @UP1 UIADD3 UR5, UPT, UPT, UR5, 0x1, URZ ;  /* 0x0000000105051890 */ /* 0x000fe4000fffe0ff */
[----:B------:R-:W-:-:S04]  /*01d0*/  @!UP2 ULOP3.LUT UR5, URZ, UR21, URZ, 0x33, !UPT ;  /* 0x00000015ff05a292 */ /* 0x000fc8000f8e33ff */
[----:B------:R-:W-:Y:S02]  /*01e0*/  UIADD3 UR4, UPT, UPT, -UR5, URZ, URZ ;  /* 0x000000ff05047290 */ /* 0x000fe4000fffe1ff */
[----:B0-----:R-:W-:Y:S02]  /*01f0*/  IADD3 R4, PT, PT, R0, UR5, RZ ;  /* 0x0000000500047c10 */ /* 0x001fe4000fffe0ff */
[----:B------:R-:W-:-:S06]  /*0200*/  UIMAD UR4, UR21, UR4, UR18 ;  /* 0x00000004150472a4 */ /* 0x000fcc000f8e0212 */
[----:B--2---:R-:W-:Y:S01]  /*0210*/  IADD3 R3, PT, PT, R5, UR4, RZ ;  /* 0x0000000405037c10 */ /* 0x004fe2000fffe0ff */
[----:B---34-:R-:W-:Y:S06]  /*0220*/  BRA.U UP0, `(.L_x_0) ;  /* 0x0000000900d07547 */ /* 0x018fec000b800000 */
[----:B------:R-:W0:Y:S01]  /*0230*/  LDCU.128 UR12, c[0x0][0x390] ;  /* 0x00007200ff0c77ac */ /* 0x000e220008000c00 */
[----:B------:R-:W-:Y:S02]  /*0240*/  IADD3 R5, PT, PT, R5, UR18, RZ ;  /* 0x0000001205057c10 */ /* 0x000fe4000fffe0ff */
[----:B------:R-:W-:Y:S01]  /*0250*/  MOV R7, RZ ;  /* 0x000000ff00077202 */ /* 0x000fe20000000f00 */
[----:B------:R-:W-:Y:S01]  /*0260*/  ULOP3.LUT UR5, UR6, 0x3, URZ, 0xc0, !UPT ;  /* 0x0000000306057892 */ /* 0x000fe2000f8ec0ff */
[----:B------:R-:W-:Y:S01]  /*0270*/  MOV R12, RZ ;  /* 0x000000ff000c7202 */ /* 0x000fe20000000f00 */
[----:B0-----:R-:W-:Y:S02]  /*0280*/  UIADD3 UR8, UP1, UPT, UR14, 0x20, URZ ;  /* 0x000000200e087890 */ /* 0x001fe4000ff3e0ff */
[----:B------:R-:W-:Y:S02]  /*0290*/  UIADD3 UR10, UP0, UPT, UR12, 0x20, URZ ;  /* 0x000000200c0a7890 */ /* 0x000fe4000ff1e0ff */
[----:B------:R-:W-:-:S02]  /*02a0*/  UIADD3.X UR9, UPT, UPT, URZ, UR15, URZ, UP1, !UPT ;  /* 0x0000000fff097290 */ /* 0x000fc40008ffe4ff */
[----:B------:R-:W-:Y:S02]  /*02b0*/  ULOP3.LUT UR15, UR6, 0x7ffffff0, URZ, 0xc0, !UPT ;  /* 0x7ffffff0060f7892 */ /* 0x000fe4000f8ec0ff */
[----:B------:R-:W-:Y:S02]  /*02c0*/  UIADD3.X UR11, UPT, UPT, URZ, UR13, URZ, UP0, !UPT ;  /* 0x0000000dff0b7290 */ /* 0x000fe400087fe4ff */
[----:B------:R-:W-:Y:S02]  /*02d0*/  ULOP3.LUT UR14, UR6, 0xf, URZ, 0xc0, !UPT ;  /* 0x0000000f060e7892 */ /* 0x000fe4000f8ec0ff */
[----:B------:R-:W-:Y:S02]  /*02e0*/  ULOP3.LUT UR13, UR6, 0x7, URZ, 0xc0, !UPT ;  /* 0x00000007060d7892 */ /* 0x000fe4000f8ec0ff */
[----:B------:R-:W-:-:S12]  /*02f0*/  UIADD3 UR12, UPT, UPT, -UR15, URZ, URZ ;  /* 0x000000ff0f0c7290 */ /* 0x000fd8000fffe1ff */
.L_x_7:
[----:B------:R-:W0:Y:S01]  /*0300*/  S2R R6, SR_CTAID.Y ;  /* 0x0000000000067919 */ /* 0x000e220000002600 */
[----:B------:R-:W1:Y:S01]  /*0310*/  LDC.64 R10, c[0x0][0x380] ;  /* 0x0000e000ff0a7b82 */ /* 0x000e620000000a00 */
[----:B------:R-:W-:Y:S01]  /*0320*/  UMOV UR4, URZ ;  /* 0x000000ff00047c82 */ /* 0x000fe20008000000 */
[----:B-1----:R-:W-:-:S04]  /*0330*/  IMAD R9, R10, UR7, R7 ;  /* 0x000000070a097c24 */ /* 0x002fc8000f8e0207 */
[CC--:B------:R-:W-:Y:S02]  /*0340*/  IMAD R8, R9.reuse, R11.reuse, R4 ;  /* 0x0000000b09087224 */ /* 0x0c0fe400078e0204 */
[----:B------:R-:W-:Y:S02]  /*0350*/  IMAD R9, R9, R11, R0 ;  /* 0x0000000b09097224 */ /* 0x000fe400078e0200 */
[----:B0-----:R-:W-:Y:S01]  /*0360*/  IMAD R6, R6, R10, R7 ;  /* 0x0000000a06067224 */ /* 0x001fe200078e0207 */
[----:B------:R-:W-:-:S04]  /*0370*/  IADD3 R7, PT, PT, R7, 0x1, RZ ;  /* 0x0000000107077810 */ /* 0x000fc80007ffe0ff */
[----:B------:R-:W-:-:S13]  /*0380*/  ISETP.NE.AND P0, PT, R7, R10, PT ;  /* 0x0000000a0700720c */ /* 0x000fda0003f05270 */
.L_x_6:
[----:B------:R-:W0:Y:S01]  /*0390*/  LDC R11, c[0x0][0x388] ;  /* 0x0000e200ff0b7b82 */ /* 0x000e220000000800 */
[----:B------:R-:W1:Y:S01]  /*03a0*/  LDCU UR21, c[0x0][0x384] ;  /* 0x00007080ff1577ac */ /* 0x000e620008000800 */
[----:B------:R-:W-:Y:S01]  /*03b0*/  IADD3 R10, PT, PT, R8, UR4, RZ ;  /* 0x00000004080a7c10 */ /* 0x000fe2000fffe0ff */
[----:B------:R-:W-:-:S04]  /*03c0*/  HFMA2 R13, -RZ, RZ, 0, 0 ;  /* 0x00000000ff0d7431 */ /* 0x000fc800000001ff */
[----:B-1----:R-:W-:Y:S01]  /*03d0*/  IMAD R10, R10, UR21, R3 ;  /* 0x000000150a0a7c24 */ /* 0x002fe2000f8e0203 */
[----:B0-----:R-:W-:Y:S01]  /*03e0*/  ISETP.GE.U32.AND P1, PT, R11, 0x10, PT ;  /* 0x000000100b00780c */ /* 0x001fe20003f26070 */
[----:B------:R-:W-:-:S04]  /*03f0*/  IMAD R2, R6, R11, UR4 ;  /* 0x0000000406027e24 */ /* 0x000fc8000f8e020b */
[----:B------:R-:W-:-:S08]  /*0400*/  IMAD R2, R2, R11, RZ ;  /* 0x0000000b02027224 */ /* 0x000fd000078e02ff */
[----:B------:R-:W-:Y:S05]  /*0410*/  @!P1 BRA `(.L_x_1) ;  /* 0x0000000400009947 */ /* 0x000fea0003800000 */
[----:B------:R-:W-:Y:S01]  /*0420*/  IADD3 R14, PT, PT, R9, UR4, RZ ;  /* 0x00000004090e7c10 */ /* 0x000fe2000fffe0ff */
[----:B------:R-:W-:Y:S01]  /*0430*/  UMOV UR6, UR12 ;  /* 0x0000000c00067c82 */ /* 0x000fe20008000000 */
[----:B------:R-:W-:-:S03]  /*0440*/  MOV R13, R2 ;  /* 0x00000002000d7202 */ /* 0x000fc60000000f00 */
[----:B------:R-:W-:-:S07]  /*0450*/  IMAD R19, R14, UR21, R5 ;  /* 0x000000150e137c24 */ /* 0x000fce000f8e0205 */
.L_x_2:
[----:B------:R-:W-:Y:S02]  /*0460*/  MOV R16, UR10 ;  /* 0x0000000a00107c02 */ /* 0x000fe40008000f00 */
[----:B------:R-:W-:Y:S02]  /*0470*/  MOV R17, UR11 ;  /* 0x0000000b00117c02 */ /* 0x000fe40008000f00 */
[----:B------:R-:W-:Y:S02]  /*0480*/  MOV R14, UR8 ;  /* 0x00000008000e7c02 */ /* 0x000fe40008000f00 */
[----:B------:R-:W-:Y:S01]  /*0490*/  MOV R15, UR9 ;  /* 0x00000009000f7c02 */ /* 0x000fe20008000f00 */
[----:B------:R-:W-:-:S04]  /*04a0*/  IMAD.WIDE R16, R19, 0x4, R16 ;  /* 0x0000000413107825 */ /* 0x000fc800078e0210 */
[----:B------:R-:W-:Y:S01]  /*04b0*/  IMAD.WIDE R14, R13, 0x4, R14 ;  /* 0x000000040d0e7825 */ /* 0x000fe200078e020e */
[----:B------:R-:W2:Y:S04]  /*04c0*/  LDG.E R21, desc[UR16][R16.64+-0x20] ;  /* 0xffffe01010157981 */ /* 0x000ea8000c1e1900 */
[----:B------:R-:W2:Y:S04]  /*04d0*/  LDG.E R20, desc[UR16][R14.64+-0x20] ;  /* 0xffffe0100e147981 */ /* 0x000ea8000c1e1900 */
[----:B------:R-:W3:Y:S04]  /*04e0*/  LDG.E R25, desc[UR16][R16.64+-0x1c] ;  /* 0xffffe41010197981 */ /* 0x000ee8000c1e1900 */
[----:B------:R-:W3:Y:S04]  /*04f0*/  LDG.E R22, desc[UR16][R14.64+-0x1c] ;  /* 0xffffe4100e167981 */ /* 0x000ee8000c1e1900 */
[----:B------:R-:W4:Y:S04]  /*0500*/  LDG.E R23, desc[UR16][R16.64+-0x18] ;  /* 0xffffe81010177981 */ /* 0x000f28000c1e1900 */
[----:B------:R-:W4:Y:S04]  /*0510*/  LDG.E R18, desc[UR16][R14.64+-0x18] ;  /* 0xffffe8100e127981 */ /* 0x000f28000c1e1900 */
[----:B------:R-:W5:Y:S04]  /*0520*/  LDG.E R27, desc[UR16][R16.64+-0xc] ;  /* 0xfffff410101b7981 */ /* 0x000f68000c1e1900 */
[----:B------:R-:W5:Y:S04]  /*0530*/  LDG.E R24, desc[UR16][R16.64+0x14] ;  /* 0x0000141010187981 */ /* 0x000f68000c1e1900 */
[----:B------:R-:W5:Y:S01]  /*0540*/  LDG.E R28, desc[UR16][R14.64+0x1c] ;  /* 0x00001c100e1c7981 */ /* 0x000f62000c1e1900 */
[----:B--2---:R-:W-:-:S03]  /*0550*/  FFMA R20, R21, R20, R12 ;  /* 0x0000001415147223 */ /* 0x004fc6000000000c */
[----:B------:R-:W2:Y:S04]  /*0560*/  LDG.E R12, desc[UR16][R16.64+-0x14] ;  /* 0xffffec10100c7981 */ /* 0x000ea8000c1e1900 */
[----:B------:R-:W2:Y:S01]  /*0570*/  LDG.E R21, desc[UR16][R14.64+-0x14] ;  /* 0xffffec100e157981 */ /* 0x000ea2000c1e1900 */
[----:B---3--:R-:W-:-:S03]  /*0580*/  FFMA R22, R25, R22, R20 ;  /* 0x0000001619167223 */ /* 0x008fc60000000014 */
[----:B------:R-:W3:Y:S04]  /*0590*/  LDG.E R20, desc[UR16][R16.64+-0x10] ;  /* 0xfffff01010147981 */ /* 0x000ee8000c1e1900 */
[----:B------:R-:W3:Y:S01]  /*05a0*/  LDG.E R25, desc[UR16][R14.64+-0x10] ;  /* 0xfffff0100e197981 */ /* 0x000ee2000c1e1900 */
[----:B----4-:R-:W-:-:S03]  /*05b0*/  FFMA R29, R23, R18, R22 ;  /* 0x00000012171d7223 */ /* 0x010fc60000000016 */
[----:B------:R-:W5:Y:S04]  /*05c0*/  LDG.E R22, desc[UR16][R14.64+-0xc] ;  /* 0xfffff4100e167981 */ /* 0x000f68000c1e1900 */
[----:B------:R-:W4:Y:S04]  /*05d0*/  LDG.E R18, desc[UR16][R16.64+-0x8] ;  /* 0xfffff81010127981 */ /* 0x000f28000c1e1900 */
[----:B------:R-:W4:Y:S01]  /*05e0*/  LDG.E R23, desc[UR16][R14.64+-0x8] ;  /* 0xfffff8100e177981 */ /* 0x000f22000c1e1900 */
[----:B--2---:R-:W-:-:S03]  /*05f0*/  FFMA R21, R12, R21, R29 ;  /* 0x000000150c157223 */ /* 0x004fc6000000001d */
[----:B------:R-:W2:Y:S01]  /*0600*/  LDG.E R12, desc[UR16][R16.64+-0x4] ;  /* 0xfffffc10100c7981 */ /* 0x000ea2000c1e1900 */
[----:B---3--:R-:W-:-:S03]  /*0610*/  FFMA R20, R20, R25, R21 ;  /* 0x0000001914147223 */ /* 0x008fc60000000015 */
[----:B------:R-:W2:Y:S01]  /*0620*/  LDG.E R21, desc[UR16][R14.64+-0x4] ;  /* 0xfffffc100e157981 */ /* 0x000ea2000c1e1900 */
[----:B-----5:R-:W-:-:S03]  /*0630*/  FFMA R27, R27, R22, R20 ;  /* 0x000000161b1b7223 */ /* 0x020fc60000000014 */
[----:B------:R-:W3:Y:S04]  /*0640*/  LDG.E R20, desc[UR16][R16.64] ;  /* 0x0000001010147981 */ /* 0x000ee8000c1e1900 */
[----:B------:R-:W3:Y:S01]  /*0650*/  LDG.E R25, desc[UR16][R14.64] ;  /* 0x000000100e197981 */ /* 0x000ee2000c1e1900 */
[----:B----4-:R-:W-:-:S03]  /*0660*/  FFMA R29, R18, R23, R27 ;  /* 0x00000017121d7223 */ /* 0x010fc6000000001b */
[----:B------:R-:W4:Y:S04]  /*0670*/  LDG.E R27, desc[UR16][R16.64+0x4] ;  /* 0x00000410101b7981 */ /* 0x000f28000c1e1900 */
[----:B------:R-:W4:Y:S04]  /*0680*/  LDG.E R22, desc[UR16][R14.64+0x4] ;  /* 0x000004100e167981 */ /* 0x000f28000c1e1900 */
[----:B------:R-:W5:Y:S04]  /*0690*/  LDG.E R18, desc[UR16][R16.64+0x8] ;  /* 0x0000081010127981 */ /* 0x000f68000c1e1900 */
[----:B------:R-:W5:Y:S01]  /*06a0*/  LDG.E R23, desc[UR16][R14.64+0x8] ;  /* 0x000008100e177981 */ /* 0x000f62000c1e1900 */
[----:B--2---:R-:W-:-:S03]  /*06b0*/  FFMA R21, R12, R21, R29 ;  /* 0x000000150c157223 */ /* 0x004fc6000000001d */
[----:B------:R-:W2:Y:S01]  /*06c0*/  LDG.E R12, desc[UR16][R14.64+0xc] ;  /* 0x00000c100e0c7981 */ /* 0x000ea2000c1e1900 */
[----:B---3--:R-:W-:-:S03]  /*06d0*/  FFMA R20, R20, R25, R21 ;  /* 0x0000001914147223 */ /* 0x008fc60000000015 */
[----:B------:R-:W2:Y:S04]  /*06e0*/  LDG.E R21, desc[UR16][R16.64+0xc] ;  /* 0x00000c1010157981 */ /* 0x000ea8000c1e1900 */
[----:B------:R-:W3:Y:S01]  /*06f0*/  LDG.E R25, desc[UR16][R16.64+0x10] ;  /* 0x0000101010197981 */ /* 0x000ee2000c1e1900 */
[----:B----4-:R-:W-:-:S03]  /*0700*/  FFMA R27, R27, R22, R20 ;  /* 0x000000161b1b7223 */ /* 0x010fc60000000014 */
[----:B------:R-:W3:Y:S04]  /*0710*/  LDG.E R20, desc[UR16][R14.64+0x10] ;  /* 0x000010100e147981 */ /* 0x000ee8000c1e1900 */
[----:B------:R-:W4:Y:S01]  /*0720*/  LDG.E R22, desc[UR16][R16.64+0x1c] ;  /* 0x00001c1010167981 */ /* 0x000f22000c1e1900 */
[----:B-----5:R-:W-:-:S03]  /*0730*/  FFMA R26, R18, R23, R27 ;  /* 0x00000017121a7223 */ /* 0x020fc6000000001b */
[----:B------:R-:W5:Y:S04]  /*0740*/  LDG.E R27, desc[UR16][R14.64+0x14] ;  /* 0x000014100e1b7981 */ /* 0x000f68000c1e1900 */
[----:B------:R-:W4:Y:S04]  /*0750*/  LDG.E R18, desc[UR16][R16.64+0x18] ;  /* 0x0000181010127981 */ /* 0x000f28000c1e1900 */
[----:B------:R-:W4:Y:S01]  /*0760*/  LDG.E R23, desc[UR16][R14.64+0x18] ;  /* 0x000018100e177981 */ /* 0x000f22000c1e1900 */
[----:B------:R-:W-:-:S04]  /*0770*/  UIADD3 UR6, UPT, UPT, UR6, 0x10, URZ ;  /* 0x0000001006067890 */ /* 0x000fc8000fffe0ff */
[----:B------:R-:W-:Y:S01]  /*0780*/  UISETP.NE.AND UP0, UPT, UR6, URZ, UPT ;  /* 0x000000ff0600728c */ /* 0x000fe2000bf05270 */
[----:B------:R-:W-:Y:S02]  /*0790*/  IADD3 R19, PT, PT, R19, 0x10, RZ ;  /* 0x0000001013137810 */ /* 0x000fe40007ffe0ff */
[----:B------:R-:W-:Y:S01]  /*07a0*/  IADD3 R13, PT, PT, R13, 0x10, RZ ;  /* 0x000000100d0d7810 */ /* 0x000fe20007ffe0ff */
[----:B--2---:R-:W-:-:S04]  /*07b0*/  FFMA R12, R21, R12, R26 ;  /* 0x0000000c150c7223 */ /* 0x004fc8000000001a */
[----:B---3--:R-:W-:-:S04]  /*07c0*/  FFMA R25, R25, R20, R12 ;  /* 0x0000001419197223 */ /* 0x008fc8000000000c */
[----:B-----5:R-:W-:-:S04]  /*07d0*/  FFMA R25, R24, R27, R25 ;  /* 0x0000001b18197223 */ /* 0x020fc80000000019 */
[----:B----4-:R-:W-:-:S04]  /*07e0*/  FFMA R23, R18, R23, R25 ;  /* 0x0000001712177223 */ /* 0x010fc80000000019 */
[----:B------:R-:W-:Y:S01]  /*07f0*/  FFMA R12, R22, R28, R23 ;  /* 0x0000001c160c7223 */ /* 0x000fe20000000017 */
[----:B------:R-:W-:Y:S06]  /*0800*/  BRA.U UP0, `(.L_x_2) ;  /* 0xfffffffd00147547 */ /* 0x000fec000b83ffff */
[----:B------:R-:W-:-:S07]  /*0810*/  MOV R13, UR15 ;  /* 0x0000000f000d7c02 */ /* 0x000fce0008000f00 */
.L_x_1:
[----:B------:R-:W-:-:S09]  /*0820*/  UISETP.NE.AND UP0, UPT, UR14, URZ, UPT ;  /* 0x000000ff0e00728c */ /* 0x000fd2000bf05270 */
[----:B------:R-:W-:Y:S05]  /*0830*/  BRA.U !UP0, `(.L_x_3) ;  /* 0x00000005083c7547 */ /* 0x000fea000b800000 */
[----:B------:R-:W-:Y:S02]  /*0840*/  UIADD3 UR6, UPT, UPT, UR14, -0x1, URZ ;  /* 0xffffffff0e067890 */ /* 0x000fe4000fffe0ff */
[----:B------:R-:W-:Y:S02]  /*0850*/  UISETP.NE.AND UP1, UPT, UR13, URZ, UPT ;  /* 0x000000ff0d00728c */ /* 0x000fe4000bf25270 */
[----:B------:R-:W-:-:S09]  /*0860*/  UISETP.GE.U32.AND UP0, UPT, UR6, 0x7, UPT ;  /* 0x000000070600788c */ /* 0x000fd2000bf06070 */
[----:B------:R-:W-:Y:S05]  /*0870*/  BRA.U !UP0, `(.L_x_4) ;  /* 0x00000001087c7547 */ /* 0x000fea000b800000 */
[----:B------:R-:W0:Y:S01]  /*0880*/  LDC.64 R14, c[0x0][0x390] ;  /* 0x0000e400ff0e7b82 */ /* 0x000e220000000a00 */
[-C--:B------:R-:W-:Y:S02]  /*0890*/  IADD3 R19, PT, PT, R10, R13.reuse, RZ ;  /* 0x0000000d0a137210 */ /* 0x080fe40007ffe0ff */
[----:B------:R-:W-:-:S05]  /*08a0*/  IADD3 R21, PT, PT, R2, R13, RZ ;  /* 0x0000000d02157210 */ /* 0x000fca0007ffe0ff */
[----:B------:R-:W1:Y:S01]  /*08b0*/  LDC.64 R16, c[0x0][0x398] ;  /* 0x0000e600ff107b82 */ /* 0x000e620000000a00 */
[----:B0-----:R-:W-:-:S05]  /*08c0*/  IMAD.WIDE R14, R19, 0x4, R14 ;  /* 0x00000004130e7825 */ /* 0x001fca00078e020e */
[----:B------:R-:W2:Y:S01]  /*08d0*/  LDG.E R23, desc[UR16][R14.64+0x4] ;  /* 0x000004100e177981 */ /* 0x000ea2000c1e1900 */
[----:B-1----:R-:W-:-:S03]  /*08e0*/  IMAD.WIDE R16, R21, 0x4, R16 ;  /* 0x0000000415107825 */ /* 0x002fc600078e0210 */
[----:B------:R-:W3:Y:S04]  /*08f0*/  LDG.E R18, desc[UR16][R14.64+0x8] ;  /* 0x000008100e127981 */ /* 0x000ee8000c1e1900 */
[----:B------:R-:W4:Y:S04]  /*0900*/  LDG.E R21, desc[UR16][R14.64] ;  /* 0x000000100e157981 */ /* 0x000f28000c1e1900 */
[----:B------:R-:W4:Y:S04]  /*0910*/  LDG.E R20, desc[UR16][R16.64] ;  /* 0x0000001010147981 */ /* 0x000f28000c1e1900 */
[----:B------:R-:W2:Y:S04]  /*0920*/  LDG.E R22, desc[UR16][R16.64+0x4] ;  /* 0x0000041010167981 */ /* 0x000ea8000c1e1900 */
[----:B------:R-:W3:Y:S04]  /*0930*/  LDG.E R19, desc[UR16][R16.64+0x8] ;  /* 0x0000081010137981 */ /* 0x000ee8000c1e1900 */
[----:B------:R-:W5:Y:S04]  /*0940*/  LDG.E R24, desc[UR16][R16.64+0x10] ;  /* 0x0000101010187981 */ /* 0x000f68000c1e1900 */
[----:B------:R-:W5:Y:S04]  /*0950*/  LDG.E R29, desc[UR16][R16.64+0x14] ;  /* 0x00001410101d7981 */ /* 0x000f68000c1e1900 */
[----:B------:R-:W5:Y:S04]  /*0960*/  LDG.E R27, desc[UR16][R16.64+0x18] ;  /* 0x00001810101b7981 */ /* 0x000f68000c1e1900 */
[----:B------:R-:W5:Y:S04]  /*0970*/  LDG.E R25, desc[UR16][R14.64+0x1c] ;  /* 0x00001c100e197981 */ /* 0x000f68000c1e1900 */
[----:B------:R-:W5:Y:S01]  /*0980*/  LDG.E R26, desc[UR16][R16.64+0x1c] ;  /* 0x00001c10101a7981 */ /* 0x000f62000c1e1900 */
[----:B----4-:R-:W-:-:S03]  /*0990*/  FFMA R20, R21, R20, R12 ;  /* 0x0000001415147223 */ /* 0x010fc6000000000c */
[----:B------:R-:W4:Y:S04]  /*09a0*/  LDG.E R12, desc[UR16][R14.64+0xc] ;  /* 0x00000c100e0c7981 */ /* 0x000f28000c1e1900 */
[----:B------:R-:W4:Y:S01]  /*09b0*/  LDG.E R21, desc[UR16][R16.64+0xc] ;  /* 0x00000c1010157981 */ /* 0x000f22000c1e1900 */
[----:B--2---:R-:W-:-:S03]  /*09c0*/  FFMA R28, R23, R22, R20 ;  /* 0x00000016171c7223 */ /* 0x004fc60000000014 */
[----:B------:R-:W5:Y:S04]  /*09d0*/  LDG.E R23, desc[UR16][R14.64+0x10] ;  /* 0x000010100e177981 */ /* 0x000f68000c1e1900 */
[----:B------:R-:W2:Y:S04]  /*09e0*/  LDG.E R22, desc[UR16][R14.64+0x14] ;  /* 0x000014100e167981 */ /* 0x000ea8000c1e1900 */
[----:B------:R-:W2:Y:S01]  /*09f0*/  LDG.E R20, desc[UR16][R14.64+0x18] ;  /* 0x000018100e147981 */ /* 0x000ea2000c1e1900 */
[----:B---3--:R-:W-:Y:S01]  /*0a00*/  FFMA R19, R18, R19, R28 ;  /* 0x0000001312137223 */ /* 0x008fe2000000001c */
[----:B------:R-:W-:-:S03]  /*0a10*/  IADD3 R13, PT, PT, R13, 0x8, RZ ;  /* 0x000000080d0d7810 */ /* 0x000fc60007ffe0ff */
[----:B----4-:R-:W-:-:S04]  /*0a20*/  FFMA R12, R12, R21, R19 ;  /* 0x000000150c0c7223 */ /* 0x010fc80000000013 */
[----:B-----5:R-:W-:-:S04]  /*0a30*/  FFMA R23, R23, R24, R12 ;  /* 0x0000001817177223 */ /* 0x020fc8000000000c */
[----:B--2---:R-:W-:-:S04]  /*0a40*/  FFMA R23, R22, R29, R23 ;  /* 0x0000001d16177223 */ /* 0x004fc80000000017 */
[----:B------:R-:W-:-:S04]  /*0a50*/  FFMA R20, R20, R27, R23 ;  /* 0x0000001b14147223 */ /* 0x000fc80000000017 */
[----:B------:R-:W-:-:S07]  /*0a60*/  FFMA R12, R25, R26, R20 ;  /* 0x0000001a190c7223 */ /* 0x000fce0000000014 */
.L_x_4:
        /* <DEDUP_REMOVED lines=13> */
[----:B------:R-:W2:Y:S04]  /*0b40*/  LDG.E R18, desc[UR16][R14.64] ;  /* 0x000000100e127981 */ /* 0x000ea8000c1e1900 */
[----:B------:R-:W4:Y:S04]  /*0b50*/  LDG.E R21, desc[UR16][R16.64+0x4] ;  /* 0x0000041010157981 */ /* 0x000f28000c1e1900 */
[----:B------:R-:W4:Y:S04]  /*0b60*/  LDG.E R20, desc[UR16][R14.64+0x4] ;  /* 0x000004100e147981 */ /* 0x000f28000c1e1900 */
[----:B------:R-:W3:Y:S04]  /*0b70*/  LDG.E R22, desc[UR16][R14.64+0x8] ;  /* 0x000008100e167981 */ /* 0x000ee8000c1e1900 */
[----:B------:R-:W5:Y:S04]  /*0b80*/  LDG.E R25, desc[UR16][R16.64+0xc] ;  /* 0x00000c1010197981 */ /* 0x000f68000c1e1900 */
[----:B------:R-:W5:Y:S01]  /*0b90*/  LDG.E R24, desc[UR16][R14.64+0xc] ;  /* 0x00000c100e187981 */ /* 0x000f62000c1e1900 */
[----:B------:R-:W-:Y:S01]  /*0ba0*/  IADD3 R13, PT, PT, R13, 0x4, RZ ;  /* 0x000000040d0d7810 */ /* 0x000fe20007ffe0ff */
[----:B--2---:R-:W-:-:S04]  /*0bb0*/  FFMA R18, R19, R18, R12 ;  /* 0x0000001213127223 */ /* 0x004fc8000000000c */
[----:B----4-:R-:W-:-:S04]  /*0bc0*/  FFMA R18, R21, R20, R18 ;  /* 0x0000001415127223 */ /* 0x010fc80000000012 */
[----:B---3--:R-:W-:-:S04]  /*0bd0*/  FFMA R18, R23, R22, R18 ;  /* 0x0000001617127223 */ /* 0x008fc80000000012 */
[----:B-----5:R-:W-:-:S07]  /*0be0*/  FFMA R12, R25, R24, R18 ;  /* 0x00000018190c7223 */ /* 0x020fce0000000012 */
.L_x_5:
[----:B------:R-:W-:Y:S05]  /*0bf0*/  BRA.U !UP1, `(.L_x_3) ;  /* 0x00000001094c7547 */ /* 0x000fea000b800000 */
[----:B------:R-:W0:Y:S01]  /*0c00*/  LDC.64 R14, c[0x0][0x390] ;  /* 0x0000e400ff0e7b82 */ /* 0x000e220000000a00 */
[-C--:B------:R-:W-:Y:S02]  /*0c10*/  IADD3 R19, PT, PT, R10, R13.reuse, RZ ;  /* 0x0000000d0a137210 */ /* 0x080fe40007ffe0ff */
[----:B------:R-:W-:-:S05]  /*0c20*/  IADD3 R13, PT, PT, R2, R13, RZ ;  /* 0x0000000d020d7210 */ /* 0x000fca0007ffe0ff */
[----:B------:R-:W1:Y:S01]  /*0c30*/  LDC.64 R16, c[0x0][0x398] ;  /* 0x0000e600ff107b82 */ /* 0x000e620000000a00 */
[----:B0-----:R-:W-:-:S04]  /*0c40*/  IMAD.WIDE R14, R19, 0x4, R14 ;  /* 0x00000004130e7825 */ /* 0x001fc800078e020e */
[----:B-1----:R-:W-:Y:S02]  /*0c50*/  IMAD.WIDE R16, R13, 0x4, R16 ;  /* 0x000000040d107825 */ /* 0x002fe400078e0210 */
[----:B------:R-:W2:Y:S04]  /*0c60*/  LDG.E R13, desc[UR16][R14.64] ;  /* 0x000000100e0d7981 */ /* 0x000ea8000c1e1900 */
[----:B------:R-:W2:Y:S01]  /*0c70*/  LDG.E R2, desc[UR16][R16.64] ;  /* 0x0000001010027981 */ /* 0x000ea2000c1e1900 */
[----:B------:R-:W-:Y:S01]  /*0c80*/  UISETP.NE.AND UP0, UPT, UR5, 0x1, UPT ;  /* 0x000000010500788c */ /* 0x000fe2000bf05270 */
[----:B--2---:R-:W-:-:S08]  /*0c90*/  FFMA R12, R13, R2, R12 ;  /* 0x000000020d0c7223 */ /* 0x004fd0000000000c */
[----:B------:R-:W-:Y:S05]  /*0ca0*/  BRA.U !UP0, `(.L_x_3) ;  /* 0x0000000108207547 */ /* 0x000fea000b800000 */
[----:B------:R-:W-:Y:S01]  /*0cb0*/  UISETP.NE.AND UP0, UPT, UR5, 0x2, UPT ;  /* 0x000000020500788c */ /* 0x000fe2000bf05270 */
[----:B------:R-:W2:Y:S04]  /*0cc0*/  LDG.E R13, desc[UR16][R14.64+0x4] ;  /* 0x000004100e0d7981 */ /* 0x000ea8000c1e1900 */
[----:B------:R-:W2:Y:S01]  /*0cd0*/  LDG.E R2, desc[UR16][R16.64+0x4] ;  /* 0x0000041010027981 */ /* 0x000ea2000c1e1900 */
[----:B------:R-:W-:-:S13]  /*0ce0*/  PLOP3.LUT P1, PT, PT, PT, UP0, 0x80, 0x8 ;  /* 0x000000000008781c */ /* 0x000fda0003f2f008 */
[----:B------:R-:W3:Y:S04]  /*0cf0*/  @P1 LDG.E R19, desc[UR16][R14.64+0x8] ;  /* 0x000008100e131981 */ /* 0x000ee8000c1e1900 */
[----:B------:R-:W3:Y:S01]  /*0d00*/  @P1 LDG.E R10, desc[UR16][R16.64+0x8] ;  /* 0x00000810100a1981 */ /* 0x000ee2000c1e1900 */
[----:B--2---:R-:W-:-:S04]  /*0d10*/  FFMA R12, R13, R2, R12 ;  /* 0x000000020d0c7223 */ /* 0x004fc8000000000c */
[----:B---3--:R-:W-:-:S07]  /*0d20*/  @P1 FFMA R12, R19, R10, R12 ;  /* 0x0000000a130c1223 */ /* 0x008fce000000000c */
.L_x_3:
[----:B------:R-:W-:-:S06]  /*0d30*/  UIADD3 UR4, UPT, UPT, UR4, 0x1, URZ ;  /* 0x0000000104047890 */ /* 0x000fcc000fffe0ff */
[----:B------:R-:W-:-:S13]  /*0d40*/  ISETP.NE.AND P1, PT, R11, UR4, PT ;  /* 0x000000040b007c0c */ /* 0x000fda000bf25270 */
[----:B------:R-:W-:Y:S05]  /*0d50*/  @P1 BRA `(.L_x_6) ;  /* 0xfffffff4008c1947 */ /* 0x000fea000383ffff */
[----:B------:R-:W-:Y:S05]  /*0d60*/  @P0 BRA `(.L_x_7) ;  /* 0xfffffff400640947 */ /* 0x000fea000383ffff */
.L_x_0:
[----:B------:R-:W0:Y:S08]  /*0d70*/  S2UR UR4, SR_CTAID.Y ;  /* 0x00000000000479c3 */ /* 0x000e300000002600 */
[----:B------:R-:W1:Y:S01]  /*0d80*/  LDC.64 R6, c[0x0][0x3a0] ;  /* 0x0000e800ff067b82 */ /* 0x000e620000000a00 */
[----:B0-----:R-:W-:-:S06]  /*0d90*/  UIMAD UR4, UR7, UR21, UR4 ;  /* 0x00000015070472a4 */ /* 0x001fcc000f8e0204 */
[----:B------:R-:W-:-:S05]  /*0da0*/  MOV R5, UR4 ;  /* 0x0000000400057c02 */ /* 0x000fca0008000f00 */
[----:B------:R-:W-:-:S04]  /*0db0*/  IMAD R4, R5, UR21, R4 ;  /* 0x0000001505047c24 */ /* 0x000fc8000f8e0204 */
[----:B------:R-:W-:-:S04]  /*0dc0*/  IMAD R3, R4, UR21, R3 ;  /* 0x0000001504037c24 */ /* 0x000fc8000f8e0203 */
[----:B-1----:R-:W-:-:S05]  /*0dd0*/  IMAD.WIDE R2, R3, 0x4, R6 ;  /* 0x0000000403027825 */ /* 0x002fca00078e0206 */
[----:B------:R-:W-:Y:S01]  /*0de0*/  STG.E desc[UR16][R2.64], R12 ;  /* 0x0000000c02007986 */ /* 0x000fe2000c101910 */
[----:B------:R-:W-:Y:S05]  /*0df0*/  EXIT ;  /* 0x000000000000794d */ /* 0x000fea0003800000 */
.L_x_8:
[----:B------:R-:W-:-:S00]  /*0e00*/  BRA `(.L_x_8) ;  /* 0xfffffffc00fc7947 */ /* 0x000fc0000383ffff */
[----:B------:R-:W-:-:S00]  /*0e10*/  NOP ;  /* 0x0000000000007918 */ /* 0x000fc00000000000 */
        /* <DEDUP_REMOVED lines=14> */
.L_x_9:


//--------------------- .nv.shared.reserved.0     --------------------------
	.section	.nv.shared.reserved.0,"aw",@nobits
	.weak		__nv_reservedSMEM_offset_0_alias
	.size		__nv_reservedSMEM_offset_0_alias, 0, 64
	.other		__nv_reservedSMEM_offset_0_alias,@"STO_CUDA_RESERVED_SHARED STV_DEFAULT"
__nv_reservedSMEM_offset_0_alias:
	.zero		0
	.zero		64


//--------------------- .nv.constant0._Z23ConvLayerForward_KerneliiiPfS_S_ --------------------------
	.section	.nv.constant0._Z23ConvLayerForward_KerneliiiPfS_S_,"a",@progbits
	.sectionflags	@""
	.align	4
.nv.constant0._Z23ConvLayerForward_KerneliiiPfS_S_:
	.zero		936


//--------------------- SYMBOLS --------------------------

	.type		.nv.reservedSmem.offset0,@object
	.size		.nv.reservedSmem.offset0,0x4
